	.headerflags	@"EF_CUDA_TEXMODE_UNIFIED EF_CUDA_64BIT_ADDRESS EF_CUDA_ACCELERATORS EF_CUDA_SM90 EF_CUDA_VIRTUAL_SM(EF_CUDA_SM90)"
	.elftype	@"ET_EXEC"


//--------------------- .nv.info                  --------------------------
	.section	.nv.info,"",@"SHT_CUDA_INFO"
	.align	4


	//----- nvinfo : EIATTR_REGCOUNT
	.align		4
        /*0000*/ 	.byte	0x04, 0x2f
        /*0002*/ 	.short	(.L_3 - .L_2)
	.align		4
.L_2:
        /*0004*/ 	.word	index@(triton_poi_fused__native_batch_norm_legit_no_training_relu_22)
        /*0008*/ 	.word	0x00000020


	//----- nvinfo : EIATTR_MIN_STACK_SIZE
	.align		4
.L_3:
        /*000c*/ 	.byte	0x04, 0x12
        /*000e*/ 	.short	(.L_5 - .L_4)
	.align		4
.L_4:
        /*0010*/ 	.word	index@(triton_poi_fused__native_batch_norm_legit_no_training_relu_22)
        /*0014*/ 	.word	0x00000000


	//----- nvinfo : EIATTR_FRAME_SIZE
	.align		4
.L_5:
        /*0018*/ 	.byte	0x04, 0x11
        /*001a*/ 	.short	(.L_7 - .L_6)
	.align		4
.L_6:
        /*001c*/ 	.word	index@(triton_poi_fused__native_batch_norm_legit_no_training_relu_22)
        /*0020*/ 	.word	0x00000000


	//----- nvinfo : EIATTR_MIN_STACK_SIZE
	.align		4
.L_7:
        /*0024*/ 	.byte	0x04, 0x12
        /*0026*/ 	.short	(.L_9 - .L_8)
	.align		4
.L_8:
        /*0028*/ 	.word	index@(triton_poi_fused__native_batch_norm_legit_no_training_relu_22)
        /*002c*/ 	.word	0x00000000
.L_9:


//--------------------- .nv.info.triton_poi_fused__native_batch_norm_legit_no_training_relu_22 --------------------------
	.section	.nv.info.triton_poi_fused__native_batch_norm_legit_no_training_relu_22,"",@"SHT_CUDA_INFO"
	.sectionflags	@""
	.align	4


	//----- nvinfo : EIATTR_CUDA_API_VERSION
	.align		4
        /*0000*/ 	.byte	0x04, 0x37
        /*0002*/ 	.short	(.L_11 - .L_10)
.L_10:
        /*0004*/ 	.word	0x0000007c


	//----- nvinfo : EIATTR_KPARAM_INFO
	.align		4
.L_11:
        /*0008*/ 	.byte	0x04, 0x17
        /*000a*/ 	.short	(.L_13 - .L_12)
.L_12:
        /*000c*/ 	.word	0x00000000
        /*0010*/ 	.short	0x0006
        /*0012*/ 	.short	0x0030
        /*0014*/ 	.byte	0x00, 0xf0, 0x11, 0x00


	//----- nvinfo : EIATTR_KPARAM_INFO
	.align		4
.L_13:
        /*0018*/ 	.byte	0x04, 0x17
        /*001a*/ 	.short	(.L_15 - .L_14)
.L_14:
        /*001c*/ 	.word	0x00000000
        /*0020*/ 	.short	0x0005
        /*0022*/ 	.short	0x0028
        /*0024*/ 	.byte	0x00, 0xf4, 0x21, 0x00


	//----- nvinfo : EIATTR_KPARAM_INFO
	.align		4
.L_15:
        /*0028*/ 	.byte	0x04, 0x17
        /*002a*/ 	.short	(.L_17 - .L_16)
.L_16:
        /*002c*/ 	.word	0x00000000
        /*0030*/ 	.short	0x0004
        /*0032*/ 	.short	0x0020
        /*0034*/ 	.byte	0x00, 0xf4, 0x21, 0x00


	//----- nvinfo : EIATTR_KPARAM_INFO
	.align		4
.L_17:
        /*0038*/ 	.byte	0x04, 0x17
        /*003a*/ 	.short	(.L_19 - .L_18)
.L_18:
        /*003c*/ 	.word	0x00000000
        /*0040*/ 	.short	0x0003
        /*0042*/ 	.short	0x0018
        /*0044*/ 	.byte	0x00, 0xf4, 0x21, 0x00


	//----- nvinfo : EIATTR_KPARAM_INFO
	.align		4
.L_19:
        /*0048*/ 	.byte	0x04, 0x17
        /*004a*/ 	.short	(.L_21 - .L_20)
.L_20:
        /*004c*/ 	.word	0x00000000
        /*0050*/ 	.short	0x0002
        /*0052*/ 	.short	0x0010
        /*0054*/ 	.byte	0x00, 0xf4, 0x21, 0x00


	//----- nvinfo : EIATTR_KPARAM_INFO
	.align		4
.L_21:
        /*0058*/ 	.byte	0x04, 0x17
        /*005a*/ 	.short	(.L_23 - .L_22)
.L_22:
        /*005c*/ 	.word	0x00000000
        /*0060*/ 	.short	0x0001
        /*0062*/ 	.short	0x0008
        /*0064*/ 	.byte	0x00, 0xf4, 0x21, 0x00


	//----- nvinfo : EIATTR_KPARAM_INFO
	.align		4
.L_23:
        /*0068*/ 	.byte	0x04, 0x17
        /*006a*/ 	.short	(.L_25 - .L_24)
.L_24:
        /*006c*/ 	.word	0x00000000
        /*0070*/ 	.short	0x0000
        /*0072*/ 	.short	0x0000
        /*0074*/ 	.byte	0x00, 0xf4, 0x21, 0x00


	//----- nvinfo : EIATTR_SPARSE_MMA_MASK
	.align		4
.L_25:
        /*0078*/ 	.byte	0x03, 0x50
        /*007a*/ 	.short	0x0000


	//----- nvinfo : EIATTR_MAXREG_COUNT
	.align		4
        /*007c*/ 	.byte	0x03, 0x1b
        /*007e*/ 	.short	0x00ff


	//----- nvinfo : EIATTR_EXIT_INSTR_OFFSETS
	.align		4
        /*0080*/ 	.byte	0x04, 0x1c
        /*0082*/ 	.short	(.L_27 - .L_26)


	//   ....[0]....
.L_26:
        /*0084*/ 	.word	0x00000ba0


	//   ....[1]....
        /*0088*/ 	.word	0x00000bc0


	//----- nvinfo : EIATTR_REQNTID
	.align		4
.L_27:
        /*008c*/ 	.byte	0x04, 0x10
        /*008e*/ 	.short	(.L_29 - .L_28)
.L_28:
        /*0090*/ 	.word	0x00000080
        /*0094*/ 	.word	0x00000001
        /*0098*/ 	.word	0x00000001


	//----- nvinfo : EIATTR_CBANK_PARAM_SIZE
	.align		4
.L_29:
        /*009c*/ 	.byte	0x03, 0x19
        /*009e*/ 	.short	0x0034


	//----- nvinfo : EIATTR_PARAM_CBANK
	.align		4
        /*00a0*/ 	.byte	0x04, 0x0a
        /*00a2*/ 	.short	(.L_31 - .L_30)
	.align		4
.L_30:
        /*00a4*/ 	.word	index@(.nv.constant0.triton_poi_fused__native_batch_norm_legit_no_training_relu_22)
        /*00a8*/ 	.short	0x0210
        /*00aa*/ 	.short	0x0034


	//----- nvinfo : EIATTR_SW_WAR
	.align		4
.L_31:
        /*00ac*/ 	.byte	0x04, 0x36
        /*00ae*/ 	.short	(.L_33 - .L_32)
.L_32:
        /*00b0*/ 	.word	0x00000008
.L_33:


//--------------------- .nv.callgraph             --------------------------
	.section	.nv.callgraph,"",@"SHT_CUDA_CALLGRAPH"
	.align	4
	.sectionentsize	8
	.align		4
        /*0000*/ 	.word	0x00000000
	.align		4
        /*0004*/ 	.word	0xffffffff
	.align		4
        /*0008*/ 	.word	0x00000000
	.align		4
        /*000c*/ 	.word	0xfffffffe
	.align		4
        /*0010*/ 	.word	0x00000000
	.align		4
        /*0014*/ 	.word	0xfffffffd
	.align		4
        /*0018*/ 	.word	0x00000000
	.align		4
        /*001c*/ 	.word	0xfffffffc


//--------------------- .nv.constant4             --------------------------
	.section	.nv.constant4,"a",@progbits
	.align	8
	.align		8
.nv.constant4:
        /*0000*/ 	.dword	_$_str
	.align		8
        /*0008*/ 	.dword	_$_str_$_2


//--------------------- .text.triton_poi_fused__native_batch_norm_legit_no_training_relu_22 --------------------------
	.section	.text.triton_poi_fused__native_batch_norm_legit_no_training_relu_22,"ax",@progbits
	.align	128
        .global         triton_poi_fused__native_batch_norm_legit_no_training_relu_22
        .type           triton_poi_fused__native_batch_norm_legit_no_training_relu_22,@function
        .size           triton_poi_fused__native_batch_norm_legit_no_training_relu_22,(.L_x_1 - triton_poi_fused__native_batch_norm_legit_no_training_relu_22)
        .other          triton_poi_fused__native_batch_norm_legit_no_training_relu_22,@"STO_CUDA_ENTRY STV_DEFAULT"
triton_poi_fused__native_batch_norm_legit_no_training_relu_22:
.text.triton_poi_fused__native_batch_norm_legit_no_training_relu_22:
[----:B------:R-:W0:Y:S02]  /*0000*/  LDC R1, c[0x0][0x28] ;  /* 0x00000a00ff017b82 */ /* 0x000e240000000800 */
[----:B------:R-:W1:Y:S01]  /*0010*/  S2R R0, SR_TID.X ;  /* 0x0000000000007919 */ /* 0x000e620000002100 */
[----:B------:R-:W2:Y:S01]  /*0020*/  LDC.64 R28, c[0x0][0x210] ;  /* 0x00008400ff1c7b82 */ /* 0x000ea20000000a00 */
[----:B------:R-:W-:Y:S02]  /*0030*/  CS2R R4, SRZ ;  /* 0x0000000000047805 */ /* 0x000fe4000001ff00 */
[----:B------:R-:W-:Y:S01]  /*0040*/  CS2R R6, SRZ ;  /* 0x0000000000067805 */ /* 0x000fe2000001ff00 */
[----:B------:R-:W3:Y:S01]  /*0050*/  S2R R3, SR_CTAID.X ;  /* 0x0000000000037919 */ /* 0x000ee20000002500 */
[----:B------:R-:W-:Y:S02]  /*0060*/  CS2R R8, SRZ ;  /* 0x0000000000087805 */ /* 0x000fe4000001ff00 */
[----:B------:R-:W-:Y:S01]  /*0070*/  CS2R R10, SRZ ;  /* 0x00000000000a7805 */ /* 0x000fe2000001ff00 */
[----:B------:R-:W-:Y:S01]  /*0080*/  ULDC.64 UR4, c[0x0][0x208] ;  /* 0x0000820000047ab9 */ /* 0x000fe20000000a00 */
[----:B------:R-:W4:Y:S08]  /*0090*/  LDC.64 R20, c[0x0][0x218] ;  /* 0x00008600ff147b82 */ /* 0x000f300000000a00 */
[----:B------:R-:W5:Y:S01]  /*00a0*/  LDC.64 R26, c[0x0][0x220] ;  /* 0x00008800ff1a7b82 */ /* 0x000f620000000a00 */
[----:B-1----:R-:W-:-:S04]  /*00b0*/  SHF.L.U32 R0, R0, 0x2, RZ ;  /* 0x0000000200007819 */ /* 0x002fc800000006ff */
[----:B------:R-:W-:-:S04]  /*00c0*/  LOP3.LUT R0, R0, 0x1fc, RZ, 0xc0, !PT ;  /* 0x000001fc00007812 */ /* 0x000fc800078ec0ff */
[----:B---3--:R-:W-:-:S04]  /*00d0*/  LEA R0, R3, R0, 0xa ;  /* 0x0000000003007211 */ /* 0x008fc800078e50ff */
[C---:B------:R-:W-:Y:S01]  /*00e0*/  ISETP.GE.AND P1, PT, R0.reuse, 0x1a0540, PT ;  /* 0x001a05400000780c */ /* 0x040fe20003f26270 */
[----:B------:R-:W-:-:S04]  /*00f0*/  IMAD.HI R2, R0, 0x66666667, RZ ;  /* 0x6666666700027827 */ /* 0x000fc800078e02ff */
[----:B--2---:R-:W-:Y:S01]  /*0100*/  IMAD.WIDE R28, R0, 0x4, R28 ;  /* 0x00000004001c7825 */ /* 0x004fe200078e021c */
[----:B------:R-:W-:-:S04]  /*0110*/  SHF.R.U32.HI R3, RZ, 0x1f, R2 ;  /* 0x0000001fff037819 */ /* 0x000fc80000011602 */
[----:B------:R-:W-:-:S03]  /*0120*/  LEA.HI.SX32 R3, R2, R3, 0x1b ;  /* 0x0000000302037211 */ /* 0x000fc600078fdaff */
[----:B------:R-:W2:Y:S02]  /*0130*/  @!P1 LDG.E.128 R8, desc[UR4][R28.64] ;  /* 0x000000041c089981 */ /* 0x000ea4000c1e1d00 */
[----:B------:R-:W-:-:S04]  /*0140*/  IMAD R2, R3, -0x50, R0 ;  /* 0xffffffb003027824 */ /* 0x000fc800078e0200 */
[----:B----4-:R-:W-:-:S05]  /*0150*/  IMAD.WIDE R12, R2, 0x4, R20 ;  /* 0x00000004020c7825 */ /* 0x010fca00078e0214 */
[----:B------:R1:W2:Y:S01]  /*0160*/  @!P1 LDG.E.EL.128 R4, desc[UR4][R12.64] ;  /* 0x000000040c049981 */ /* 0x0002a2000c2e1d00 */
[----:B------:R-:W-:-:S05]  /*0170*/  IADD3 R3, R0, 0x200, RZ ;  /* 0x0000020000037810 */ /* 0x000fca0007ffe0ff */
[----:B------:R-:W-:-:S05]  /*0180*/  IMAD.HI R14, R3, 0x66666667, RZ ;  /* 0x66666667030e7827 */ /* 0x000fca00078e02ff */
[----:B------:R-:W-:-:S04]  /*0190*/  SHF.R.U32.HI R15, RZ, 0x1f, R14 ;  /* 0x0000001fff0f7819 */ /* 0x000fc8000001160e */
[----:B------:R-:W-:Y:S02]  /*01a0*/  LEA.HI.SX32 R14, R14, R15, 0x1b ;  /* 0x0000000f0e0e7211 */ /* 0x000fe400078fdaff */
[----:B------:R-:W-:Y:S02]  /*01b0*/  ISETP.GE.AND P0, PT, R3, 0x1a0540, PT ;  /* 0x001a05400300780c */ /* 0x000fe40003f06270 */
[----:B-1----:R-:W-:Y:S01]  /*01c0*/  CS2R R12, SRZ ;  /* 0x00000000000c7805 */ /* 0x002fe2000001ff00 */
[----:B------:R-:W-:Y:S01]  /*01d0*/  IMAD R3, R14, -0x50, R3 ;  /* 0xffffffb00e037824 */ /* 0x000fe200078e0203 */
[----:B------:R-:W-:Y:S02]  /*01e0*/  CS2R R14, SRZ ;  /* 0x00000000000e7805 */ /* 0x000fe4000001ff00 */
[----:B------:R-:W-:Y:S02]  /*01f0*/  CS2R R16, SRZ ;  /* 0x0000000000107805 */ /* 0x000fe4000001ff00 */
[----:B------:R-:W-:Y:S01]  /*0200*/  CS2R R18, SRZ ;  /* 0x0000000000127805 */ /* 0x000fe2000001ff00 */
[----:B------:R-:W-:Y:S01]  /*0210*/  IMAD.WIDE R24, R3, 0x4, R20 ;  /* 0x0000000403187825 */ /* 0x000fe200078e0214 */
[----:B------:R-:W-:-:S02]  /*0220*/  CS2R R20, SRZ ;  /* 0x0000000000147805 */ /* 0x000fc4000001ff00 */
[----:B------:R-:W-:Y:S02]  /*0230*/  CS2R R22, SRZ ;  /* 0x0000000000167805 */ /* 0x000fe4000001ff00 */
[----:B------:R1:W3:Y:S04]  /*0240*/  @!P0 LDG.E.EL.128 R16, desc[UR4][R24.64] ;  /* 0x0000000418108981 */ /* 0x0002e8000c2e1d00 */
[----:B------:R-:W3:Y:S01]  /*0250*/  @!P0 LDG.E.128 R20, desc[UR4][R28.64+0x800] ;  /* 0x000800041c148981 */ /* 0x000ee2000c1e1d00 */
[----:B-1----:R-:W-:Y:S01]  /*0260*/  CS2R R24, SRZ ;  /* 0x0000000000187805 */ /* 0x002fe2000001ff00 */
[----:B--2---:R-:W-:Y:S01]  /*0270*/  FADD R4, -R4, R8 ;  /* 0x0000000804047221 */ /* 0x004fe20000000100 */
[----:B------:R-:W-:Y:S01]  /*0280*/  FADD R5, -R5, R9 ;  /* 0x0000000905057221 */ /* 0x000fe20000000100 */
[----:B-----5:R-:W-:-:S05]  /*0290*/  IMAD.WIDE R8, R2, 0x4, R26 ;  /* 0x0000000402087825 */ /* 0x020fca00078e021a */
[----:B------:R1:W2:Y:S02]  /*02a0*/  @!P1 LDG.E.EL.128 R12, desc[UR4][R8.64] ;  /* 0x00000004080c9981 */ /* 0x0002a4000c2e1d00 */
[----:B-1----:R-:W-:Y:S01]  /*02b0*/  IMAD.WIDE R8, R3, 0x4, R26 ;  /* 0x0000000403087825 */ /* 0x002fe200078e021a */
[----:B------:R-:W-:-:S06]  /*02c0*/  CS2R R26, SRZ ;  /* 0x00000000001a7805 */ /* 0x000fcc000001ff00 */
[----:B------:R-:W4:Y:S01]  /*02d0*/  @!P0 LDG.E.EL.128 R24, desc[UR4][R8.64] ;  /* 0x0000000408188981 */ /* 0x000f22000c2e1d00 */
[----:B------:R-:W-:Y:S01]  /*02e0*/  FADD R6, -R6, R10 ;  /* 0x0000000a06067221 */ /* 0x000fe20000000100 */
[----:B---3--:R-:W-:Y:S01]  /*02f0*/  FADD R17, -R17, R21 ;  /* 0x0000001511117221 */ /* 0x008fe20000000100 */
[----:B------:R-:W-:Y:S01]  /*0300*/  HFMA2.MMA R21, -RZ, RZ, 1.625, 0 ;  /* 0x3e800000ff157435 */ /* 0x000fe200000001ff */
[----:B------:R-:W-:Y:S01]  /*0310*/  FADD R28, -R19, R23 ;  /* 0x00000017131c7221 */ /* 0x000fe20000000100 */
[----:B------:R-:W-:Y:S01]  /*0320*/  FADD R7, -R7, R11 ;  /* 0x0000000b07077221 */ /* 0x000fe20000000100 */
[----:B------:R-:W-:Y:S01]  /*0330*/  FADD R16, -R16, R20 ;  /* 0x0000001410107221 */ /* 0x000fe20000000100 */
[----:B------:R-:W-:Y:S01]  /*0340*/  FADD R18, -R18, R22 ;  /* 0x0000001612127221 */ /* 0x000fe20000000100 */
[----:B--2---:R-:W-:Y:S01]  /*0350*/  FADD R10, R12, 0.0010000000474974513054 ;  /* 0x3a83126f0c0a7421 */ /* 0x004fe20000000000 */
[----:B------:R-:W-:-:S05]  /*0360*/  FADD R12, R13, 0.0010000000474974513054 ;  /* 0x3a83126f0d0c7421 */ /* 0x000fca0000000000 */
[----:B------:R-:W1:Y:S01]  /*0370*/  MUFU.SQRT R10, R10 ;  /* 0x0000000a000a7308 */ /* 0x000e620000002000 */
[----:B------:R-:W-:Y:S01]  /*0380*/  FADD R13, R14, 0.0010000000474974513054 ;  /* 0x3a83126f0e0d7421 */ /* 0x000fe20000000000 */
[----:B------:R-:W-:-:S06]  /*0390*/  FADD R14, R15, 0.0010000000474974513054 ;  /* 0x3a83126f0f0e7421 */ /* 0x000fcc0000000000 */
[----:B------:R-:W2:Y:S08]  /*03a0*/  MUFU.SQRT R12, R12 ;  /* 0x0000000c000c7308 */ /* 0x000eb00000002000 */
[----:B------:R-:W3:Y:S01]  /*03b0*/  MUFU.SQRT R13, R13 ;  /* 0x0000000d000d7308 */ /* 0x000ee20000002000 */
[C---:B-1----:R-:W-:Y:S01]  /*03c0*/  FSETP.GT.AND P4, PT, R10.reuse, 8.50705917302346158658e+37, PT ;  /* 0x7e8000000a00780b */ /* 0x042fe20003f84000 */
[----:B----4-:R-:W-:Y:S01]  /*03d0*/  FADD R25, R25, 0.0010000000474974513054 ;  /* 0x3a83126f19197421 */ /* 0x010fe20000000000 */
[----:B------:R-:W-:-:S05]  /*03e0*/  FSETP.GEU.AND P2, PT, R10, 1.175494350822287508e-38, PT ;  /* 0x008000000a00780b */ /* 0x000fca0003f4e000 */
[----:B------:R-:W1:Y:S01]  /*03f0*/  MUFU.SQRT R14, R14 ;  /* 0x0000000e000e7308 */ /* 0x000e620000002000 */
[----:B--2---:R-:W-:Y:S01]  /*0400*/  FSETP.GT.AND P5, PT, R12, 8.50705917302346158658e+37, PT ;  /* 0x7e8000000c00780b */ /* 0x004fe20003fa4000 */
[----:B------:R-:W-:Y:S01]  /*0410*/  FADD R24, R24, 0.0010000000474974513054 ;  /* 0x3a83126f18187421 */ /* 0x000fe20000000000 */
[----:B------:R-:W-:Y:S01]  /*0420*/  FADD R26, R26, 0.0010000000474974513054 ;  /* 0x3a83126f1a1a7421 */ /* 0x000fe20000000000 */
[----:B------:R-:W-:Y:S02]  /*0430*/  FSEL R19, R21, 1, P4 ;  /* 0x3f80000015137808 */ /* 0x000fe40002000000 */
[----:B---3--:R-:W-:Y:S02]  /*0440*/  FSETP.GT.AND P3, PT, R13, 8.50705917302346158658e+37, PT ;  /* 0x7e8000000d00780b */ /* 0x008fe40003f64000 */
[----:B------:R-:W2:Y:S01]  /*0450*/  MUFU.SQRT R8, R25 ;  /* 0x0000001900087308 */ /* 0x000ea20000002000 */
[----:B------:R-:W-:Y:S01]  /*0460*/  @P4 FMUL R10, R10, 0.25 ;  /* 0x3e8000000a0a4820 */ /* 0x000fe20000400000 */
[----:B------:R-:W-:-:S06]  /*0470*/  FSETP.GEU.AND P4, PT, R12, 1.175494350822287508e-38, PT ;  /* 0x008000000c00780b */ /* 0x000fcc0003f8e000 */
[----:B------:R-:W3:Y:S01]  /*0480*/  MUFU.SQRT R15, R24 ;  /* 0x00000018000f7308 */ /* 0x000ee20000002000 */
[----:B-1----:R-:W-:Y:S01]  /*0490*/  FSETP.GT.AND P6, PT, R14, 8.50705917302346158658e+37, PT ;  /* 0x7e8000000e00780b */ /* 0x002fe20003fc4000 */
[----:B------:R-:W-:Y:S01]  /*04a0*/  @!P2 FMUL R10, R10, 16777216 ;  /* 0x4b8000000a0aa820 */ /* 0x000fe20000400000 */
[----:B------:R-:W-:-:S05]  /*04b0*/  @P5 FMUL R12, R12, 0.25 ;  /* 0x3e8000000c0c5820 */ /* 0x000fca0000400000 */
[----:B------:R-:W1:Y:S01]  /*04c0*/  MUFU.SQRT R11, R26 ;  /* 0x0000001a000b7308 */ /* 0x000e620000002000 */
[----:B------:R-:W-:Y:S01]  /*04d0*/  FSEL R9, R21, 1, P5 ;  /* 0x3f80000015097808 */ /* 0x000fe20002800000 */
[----:B------:R-:W-:Y:S01]  /*04e0*/  FADD R27, R27, 0.0010000000474974513054 ;  /* 0x3a83126f1b1b7421 */ /* 0x000fe20000000000 */
[C---:B------:R-:W-:Y:S01]  /*04f0*/  FSETP.GEU.AND P5, PT, R13.reuse, 1.175494350822287508e-38, PT ;  /* 0x008000000d00780b */ /* 0x040fe20003fae000 */
[----:B------:R-:W-:Y:S01]  /*0500*/  @P3 FMUL R13, R13, 0.25 ;  /* 0x3e8000000d0d3820 */ /* 0x000fe20000400000 */
[----:B------:R-:W-:Y:S02]  /*0510*/  FSEL R20, R21, 1, P3 ;  /* 0x3f80000015147808 */ /* 0x000fe40001800000 */
[----:B------:R-:W-:Y:S01]  /*0520*/  FSETP.GEU.AND P3, PT, R14, 1.175494350822287508e-38, PT ;  /* 0x008000000e00780b */ /* 0x000fe20003f6e000 */
[----:B------:R-:W4:Y:S01]  /*0530*/  MUFU.RCP R10, R10 ;  /* 0x0000000a000a7308 */ /* 0x000f220000001000 */
[----:B------:R-:W-:Y:S01]  /*0540*/  @!P4 FMUL R12, R12, 16777216 ;  /* 0x4b8000000c0cc820 */ /* 0x000fe20000400000 */
[----:B------:R-:W-:Y:S01]  /*0550*/  @!P4 FMUL R9, R9, 16777216 ;  /* 0x4b8000000909c820 */ /* 0x000fe20000400000 */
[----:B--2---:R-:W-:Y:S01]  /*0560*/  FSETP.GT.AND P4, PT, R8, 8.50705917302346158658e+37, PT ;  /* 0x7e8000000800780b */ /* 0x004fe20003f84000 */
[----:B------:R-:W-:Y:S01]  /*0570*/  @!P2 FMUL R19, R19, 16777216 ;  /* 0x4b8000001313a820 */ /* 0x000fe20000400000 */
[----:B---3--:R-:W-:-:S03]  /*0580*/  FSETP.GT.AND P2, PT, R15, 8.50705917302346158658e+37, PT ;  /* 0x7e8000000f00780b */ /* 0x008fc60003f44000 */
[----:B------:R4:W2:Y:S01]  /*0590*/  MUFU.SQRT R22, R27 ;  /* 0x0000001b00167308 */ /* 0x0008a20000002000 */
[----:B------:R-:W-:Y:S01]  /*05a0*/  @P6 FMUL R14, R14, 0.25 ;  /* 0x3e8000000e0e6820 */ /* 0x000fe20000400000 */
[----:B------:R-:W-:Y:S02]  /*05b0*/  FSEL R23, R21, 1, P6 ;  /* 0x3f80000015177808 */ /* 0x000fe40003000000 */
[----:B-1----:R-:W-:Y:S01]  /*05c0*/  FSETP.GT.AND P6, PT, R11, 8.50705917302346158658e+37, PT ;  /* 0x7e8000000b00780b */ /* 0x002fe20003fc4000 */
[----:B------:R-:W-:Y:S02]  /*05d0*/  @!P3 FMUL R14, R14, 16777216 ;  /* 0x4b8000000e0eb820 */ /* 0x000fe40000400000 */
[----:B------:R-:W-:Y:S01]  /*05e0*/  @!P3 FMUL R23, R23, 16777216 ;  /* 0x4b8000001717b820 */ /* 0x000fe20000400000 */
[----:B------:R-:W-:Y:S01]  /*05f0*/  FSETP.GEU.AND P3, PT, R8, 1.175494350822287508e-38, PT ;  /* 0x008000000800780b */ /* 0x000fe20003f6e000 */
[----:B------:R-:W-:Y:S01]  /*0600*/  @!P5 FMUL R13, R13, 16777216 ;  /* 0x4b8000000d0dd820 */ /* 0x000fe20000400000 */
[----:B------:R-:W-:Y:S01]  /*0610*/  @!P5 FMUL R20, R20, 16777216 ;  /* 0x4b8000001414d820 */ /* 0x000fe20000400000 */
[----:B------:R-:W-:Y:S01]  /*0620*/  @P4 FMUL R8, R8, 0.25 ;  /* 0x3e80000008084820 */ /* 0x000fe20000400000 */
[----:B------:R-:W-:Y:S01]  /*0630*/  FSEL R26, R21, 1, P4 ;  /* 0x3f800000151a7808 */ /* 0x000fe20002000000 */
[----:B----4-:R-:W-:Y:S01]  /*0640*/  FMUL R27, R10, R19 ;  /* 0x000000130a1b7220 */ /* 0x010fe20000400000 */
[C---:B------:R-:W-:Y:S01]  /*0650*/  FSETP.GEU.AND P5, PT, R15.reuse, 1.175494350822287508e-38, PT ;  /* 0x008000000f00780b */ /* 0x040fe20003fae000 */
[----:B------:R-:W-:Y:S01]  /*0660*/  @P2 FMUL R15, R15, 0.25 ;  /* 0x3e8000000f0f2820 */ /* 0x000fe20000400000 */
[----:B--2---:R-:W-:Y:S01]  /*0670*/  FSETP.GT.AND P4, PT, R22, 8.50705917302346158658e+37, PT ;  /* 0x7e8000001600780b */ /* 0x004fe20003f84000 */
[----:B------:R-:W1:Y:S01]  /*0680*/  MUFU.RCP R14, R14 ;  /* 0x0000000e000e7308 */ /* 0x000e620000001000 */
[----:B------:R-:W-:-:S02]  /*0690*/  FSEL R19, R21, 1, P2 ;  /* 0x3f80000015137808 */ /* 0x000fc40001000000 */
[C---:B------:R-:W-:Y:S01]  /*06a0*/  FSETP.GEU.AND P2, PT, R11.reuse, 1.175494350822287508e-38, PT ;  /* 0x008000000b00780b */ /* 0x040fe20003f4e000 */
[----:B------:R-:W-:Y:S01]  /*06b0*/  @P6 FMUL R11, R11, 0.25 ;  /* 0x3e8000000b0b6820 */ /* 0x000fe20000400000 */
[----:B------:R-:W-:Y:S02]  /*06c0*/  FSEL R25, R21, 1, P6 ;  /* 0x3f80000015197808 */ /* 0x000fe40003000000 */
[C---:B------:R-:W-:Y:S01]  /*06d0*/  FSETP.GEU.AND P6, PT, R22.reuse, 1.175494350822287508e-38, PT ;  /* 0x008000001600780b */ /* 0x040fe20003fce000 */
[----:B------:R-:W2:Y:S04]  /*06e0*/  MUFU.RCP R13, R13 ;  /* 0x0000000d000d7308 */ /* 0x000ea80000001000 */
[----:B------:R-:W-:-:S04]  /*06f0*/  @P4 FMUL R22, R22, 0.25 ;  /* 0x3e80000016164820 */ /* 0x000fc80000400000 */
[----:B------:R-:W3:Y:S01]  /*0700*/  MUFU.RCP R24, R12 ;  /* 0x0000000c00187308 */ /* 0x000ee20000001000 */
[----:B-1----:R-:W-:-:S03]  /*0710*/  FMUL R23, R14, R23 ;  /* 0x000000170e177220 */ /* 0x002fc60000400000 */
[----:B------:R-:W-:Y:S01]  /*0720*/  @!P6 FMUL R22, R22, 16777216 ;  /* 0x4b8000001616e820 */ /* 0x000fe20000400000 */
[----:B------:R-:W-:Y:S01]  /*0730*/  @!P3 FMUL R8, R8, 16777216 ;  /* 0x4b8000000808b820 */ /* 0x000fe20000400000 */
[----:B--2---:R-:W-:Y:S02]  /*0740*/  FMUL R13, R13, R20 ;  /* 0x000000140d0d7220 */ /* 0x004fe40000400000 */
[----:B------:R1:W-:Y:S01]  /*0750*/  MUFU.RCP R12, R22 ;  /* 0x00000016000c7308 */ /* 0x0003e20000001000 */
[----:B------:R-:W-:Y:S01]  /*0760*/  FMUL R20, R23, R7 ;  /* 0x0000000717147220 */ /* 0x000fe20000400000 */
[----:B------:R-:W-:Y:S01]  /*0770*/  @!P2 FMUL R11, R11, 16777216 ;  /* 0x4b8000000b0ba820 */ /* 0x000fe20000400000 */
[----:B------:R-:W-:Y:S01]  /*0780*/  @!P5 FMUL R15, R15, 16777216 ;  /* 0x4b8000000f0fd820 */ /* 0x000fe20000400000 */
[----:B-1----:R-:W1:Y:S04]  /*0790*/  LDC.64 R22, c[0x0][0x228] ;  /* 0x00008a00ff167b82 */ /* 0x002e680000000a00 */
[----:B------:R2:W-:Y:S01]  /*07a0*/  MUFU.RCP R29, R8 ;  /* 0x00000008001d7308 */ /* 0x0005e20000001000 */
[----:B---3--:R-:W-:Y:S01]  /*07b0*/  FMUL R24, R24, R9 ;  /* 0x0000000918187220 */ /* 0x008fe20000400000 */
[----:B------:R-:W-:-:S02]  /*07c0*/  FMUL R13, R13, R6 ;  /* 0x000000060d0d7220 */ /* 0x000fc40000400000 */
[----:B--2---:R-:W2:Y:S04]  /*07d0*/  LDC.64 R8, c[0x0][0x230] ;  /* 0x00008c00ff087b82 */ /* 0x004ea80000000a00 */
[----:B------:R-:W3:Y:S08]  /*07e0*/  MUFU.RCP R6, R11 ;  /* 0x0000000b00067308 */ /* 0x000ef00000001000 */
[----:B------:R-:W4:Y:S01]  /*07f0*/  MUFU.RCP R10, R15 ;  /* 0x0000000f000a7308 */ /* 0x000f220000001000 */
[----:B------:R-:W-:Y:S01]  /*0800*/  @!P2 FMUL R25, R25, 16777216 ;  /* 0x4b8000001919a820 */ /* 0x000fe20000400000 */
[----:B------:R-:W-:Y:S01]  /*0810*/  @!P5 FMUL R19, R19, 16777216 ;  /* 0x4b8000001313d820 */ /* 0x000fe20000400000 */
[----:B------:R-:W-:Y:S01]  /*0820*/  FMUL R24, R24, R5 ;  /* 0x0000000518187220 */ /* 0x000fe20000400000 */
[----:B------:R-:W-:Y:S01]  /*0830*/  FMUL R27, R27, R4 ;  /* 0x000000041b1b7220 */ /* 0x000fe20000400000 */
[----:B------:R-:W-:Y:S01]  /*0840*/  CS2R R4, SRZ ;  /* 0x0000000000047805 */ /* 0x000fe2000001ff00 */
[----:B---3--:R-:W-:Y:S01]  /*0850*/  FMUL R25, R6, R25 ;  /* 0x0000001906197220 */ /* 0x008fe20000400000 */
[----:B------:R-:W-:Y:S01]  /*0860*/  CS2R R6, SRZ ;  /* 0x0000000000067805 */ /* 0x000fe2000001ff00 */
[----:B----4-:R-:W-:Y:S01]  /*0870*/  FMUL R19, R10, R19 ;  /* 0x000000130a137220 */ /* 0x010fe20000400000 */
[----:B-1----:R-:W-:-:S04]  /*0880*/  IMAD.WIDE R10, R2, 0x4, R22 ;  /* 0x00000004020a7825 */ /* 0x002fc800078e0216 */
[----:B------:R-:W-:Y:S01]  /*0890*/  IMAD.WIDE R22, R3, 0x4, R22 ;  /* 0x0000000403167825 */ /* 0x000fe200078e0216 */
[----:B------:R1:W3:Y:S03]  /*08a0*/  @!P1 LDG.E.EL.128 R4, desc[UR4][R10.64] ;  /* 0x000000040a049981 */ /* 0x0002e6000c2e1d00 */
[----:B--2---:R-:W-:-:S04]  /*08b0*/  IMAD.WIDE R14, R2, 0x4, R8 ;  /* 0x00000004020e7825 */ /* 0x004fc800078e0208 */
[----:B------:R-:W-:Y:S01]  /*08c0*/  IMAD.WIDE R2, R3, 0x4, R8 ;  /* 0x0000000403027825 */ /* 0x000fe200078e0208 */
[----:B------:R-:W-:Y:S02]  /*08d0*/  CS2R R8, SRZ ;  /* 0x0000000000087805 */ /* 0x000fe4000001ff00 */
[----:B-1----:R-:W-:-:S06]  /*08e0*/  CS2R R10, SRZ ;  /* 0x00000000000a7805 */ /* 0x002fcc000001ff00 */
[----:B------:R1:W3:Y:S01]  /*08f0*/  @!P1 LDG.E.EL.128 R8, desc[UR4][R14.64] ;  /* 0x000000040e089981 */ /* 0x0002e2000c2e1d00 */
[----:B------:R-:W-:-:S05]  /*0900*/  FSEL R21, R21, 1, P4 ;  /* 0x3f80000015157808 */ /* 0x000fca0002000000 */
[----:B------:R-:W-:-:S04]  /*0910*/  @!P6 FMUL R21, R21, 16777216 ;  /* 0x4b8000001515e820 */ /* 0x000fc80000400000 */
[----:B------:R-:W-:Y:S01]  /*0920*/  FMUL R21, R12, R21 ;  /* 0x000000150c157220 */ /* 0x000fe20000400000 */
[----:B-1----:R-:W-:-:S03]  /*0930*/  CS2R R14, SRZ ;  /* 0x00000000000e7805 */ /* 0x002fc6000001ff00 */
[----:B------:R-:W-:Y:S01]  /*0940*/  FMUL R28, R21, R28 ;  /* 0x0000001c151c7220 */ /* 0x000fe20000400000 */
[----:B---3--:R-:W-:Y:S01]  /*0950*/  FFMA R6, R13, R6, R10 ;  /* 0x000000060d067223 */ /* 0x008fe2000000000a */
[----:B------:R-:W-:Y:S01]  /*0960*/  CS2R R12, SRZ ;  /* 0x00000000000c7805 */ /* 0x000fe2000001ff00 */
[----:B------:R-:W-:Y:S01]  /*0970*/  FFMA R7, R20, R7, R11 ;  /* 0x0000000714077223 */ /* 0x000fe2000000000b */
[----:B------:R-:W-:Y:S01]  /*0980*/  CS2R R20, SRZ ;  /* 0x0000000000147805 */ /* 0x000fe2000001ff00 */
[----:B------:R-:W1:Y:S03]  /*0990*/  LDC.64 R10, c[0x0][0x238] ;  /* 0x00008e00ff0a7b82 */ /* 0x000e660000000a00 */
[----:B------:R2:W3:Y:S02]  /*09a0*/  @!P0 LDG.E.EL.128 R12, desc[UR4][R22.64] ;  /* 0x00000004160c8981 */ /* 0x0004e4000c2e1d00 */
[----:B--2---:R-:W-:-:S06]  /*09b0*/  CS2R R22, SRZ ;  /* 0x0000000000167805 */ /* 0x004fcc000001ff00 */
[----:B------:R-:W3:Y:S01]  /*09c0*/  @!P0 LDG.E.EL.128 R20, desc[UR4][R2.64] ;  /* 0x0000000402148981 */ /* 0x000ee2000c2e1d00 */
[----:B------:R-:W-:Y:S01]  /*09d0*/  @!P3 FMUL R26, R26, 16777216 ;  /* 0x4b8000001a1ab820 */ /* 0x000fe20000400000 */
[----:B------:R-:W-:Y:S01]  /*09e0*/  FFMA R5, R24, R5, R9 ;  /* 0x0000000518057223 */ /* 0x000fe20000000009 */
[----:B------:R-:W-:Y:S02]  /*09f0*/  FFMA R4, R27, R4, R8 ;  /* 0x000000041b047223 */ /* 0x000fe40000000008 */
[----:B------:R-:W-:Y:S01]  /*0a00*/  FMUL R26, R29, R26 ;  /* 0x0000001a1d1a7220 */ /* 0x000fe20000400000 */
[----:B------:R-:W-:Y:S01]  /*0a10*/  FSETP.GEU.AND P2, PT, R7, RZ, PT ;  /* 0x000000ff0700720b */ /* 0x000fe20003f4e000 */
[----:B------:R-:W-:Y:S01]  /*0a20*/  FMUL R25, R25, R18 ;  /* 0x0000001219197220 */ /* 0x000fe20000400000 */
[----:B------:R-:W-:Y:S01]  /*0a30*/  FSETP.GEU.AND P3, PT, R6, RZ, PT ;  /* 0x000000ff0600720b */ /* 0x000fe20003f6e000 */
[----:B------:R-:W-:Y:S01]  /*0a40*/  FMUL R26, R26, R17 ;  /* 0x000000111a1a7220 */ /* 0x000fe20000400000 */
[----:B------:R-:W-:Y:S01]  /*0a50*/  FSETP.GEU.AND P4, PT, R5, RZ, PT ;  /* 0x000000ff0500720b */ /* 0x000fe20003f8e000 */
[----:B------:R-:W-:Y:S01]  /*0a60*/  FMUL R19, R19, R16 ;  /* 0x0000001013137220 */ /* 0x000fe20000400000 */
[----:B------:R-:W-:Y:S01]  /*0a70*/  FSETP.GEU.AND P5, PT, R4, RZ, PT ;  /* 0x000000ff0400720b */ /* 0x000fe20003fae000 */
[----:B-1----:R-:W-:Y:S01]  /*0a80*/  IMAD.WIDE R10, R0, 0x4, R10 ;  /* 0x00000004000a7825 */ /* 0x002fe200078e020a */
[----:B------:R-:W-:-:S02]  /*0a90*/  SEL R7, R7, RZ, P2 ;  /* 0x000000ff07077207 */ /* 0x000fc40001000000 */
[----:B------:R-:W-:Y:S02]  /*0aa0*/  SEL R6, R6, RZ, P3 ;  /* 0x000000ff06067207 */ /* 0x000fe40001800000 */
[----:B------:R-:W-:Y:S02]  /*0ab0*/  SEL R5, R5, RZ, P4 ;  /* 0x000000ff05057207 */ /* 0x000fe40002000000 */
[----:B------:R-:W-:-:S05]  /*0ac0*/  SEL R4, R4, RZ, P5 ;  /* 0x000000ff04047207 */ /* 0x000fca0002800000 */
[----:B------:R1:W-:Y:S01]  /*0ad0*/  @!P1 STG.E.128 desc[UR4][R10.64], R4 ;  /* 0x000000040a009986 */ /* 0x0003e2000c101d04 */
[----:B---3--:R-:W-:Y:S01]  /*0ae0*/  FFMA R15, R28, R15, R23 ;  /* 0x0000000f1c0f7223 */ /* 0x008fe20000000017 */
[----:B------:R-:W-:Y:S01]  /*0af0*/  FFMA R14, R25, R14, R22 ;  /* 0x0000000e190e7223 */ /* 0x000fe20000000016 */
[----:B------:R-:W-:Y:S01]  /*0b00*/  FFMA R13, R26, R13, R21 ;  /* 0x0000000d1a0d7223 */ /* 0x000fe20000000015 */
[----:B------:R-:W-:Y:S02]  /*0b10*/  FFMA R12, R19, R12, R20 ;  /* 0x0000000c130c7223 */ /* 0x000fe40000000014 */
[----:B------:R-:W-:Y:S02]  /*0b20*/  FSETP.GEU.AND P1, PT, R15, RZ, PT ;  /* 0x000000ff0f00720b */ /* 0x000fe40003f2e000 */
[----:B------:R-:W-:Y:S02]  /*0b30*/  FSETP.GEU.AND P2, PT, R14, RZ, PT ;  /* 0x000000ff0e00720b */ /* 0x000fe40003f4e000 */
[----:B------:R-:W-:-:S02]  /*0b40*/  FSETP.GEU.AND P3, PT, R13, RZ, PT ;  /* 0x000000ff0d00720b */ /* 0x000fc40003f6e000 */
[----:B------:R-:W-:Y:S02]  /*0b50*/  FSETP.GEU.AND P4, PT, R12, RZ, PT ;  /* 0x000000ff0c00720b */ /* 0x000fe40003f8e000 */
[----:B------:R-:W-:Y:S02]  /*0b60*/  SEL R15, R15, RZ, P1 ;  /* 0x000000ff0f0f7207 */ /* 0x000fe40000800000 */
[----:B------:R-:W-:Y:S02]  /*0b70*/  SEL R14, R14, RZ, P2 ;  /* 0x000000ff0e0e7207 */ /* 0x000fe40001000000 */
[----:B------:R-:W-:Y:S02]  /*0b80*/  SEL R13, R13, RZ, P3 ;  /* 0x000000ff0d0d7207 */ /* 0x000fe40001800000 */
[----:B------:R-:W-:Y:S01]  /*0b90*/  SEL R12, R12, RZ, P4 ;  /* 0x000000ff0c0c7207 */ /* 0x000fe20002000000 */
[----:B-1----:R-:W-:Y:S06]  /*0ba0*/  @P0 EXIT ;  /* 0x000000000000094d */ /* 0x002fec0003800000 */
[----:B------:R-:W-:Y:S01]  /*0bb0*/  STG.E.128 desc[UR4][R10.64+0x800], R12 ;  /* 0x0008000c0a007986 */ /* 0x000fe2000c101d04 */
[----:B------:R-:W-:Y:S05]  /*0bc0*/  EXIT ;  /* 0x000000000000794d */ /* 0x000fea0003800000 */
.L_x_0:
[----:B------:R-:W-:-:S00]  /*0bd0*/  BRA `(.L_x_0) ;  /* 0xfffffffc00fc7947 */ /* 0x000fc0000383ffff */
[----:B------:R-:W-:-:S00]  /*0be0*/  NOP ;  /* 0x0000000000007918 */ /* 0x000fc00000000000 */
        /* <DEDUP_REMOVED lines=9> */
.L_x_1:


//--------------------- .nv.global.init           --------------------------
	.section	.nv.global.init,"aw",@progbits
.nv.global.init:
	.type		_$_str,@object
	.size		_$_str,(_$_str_$_2 - _$_str)
_$_str:
        /*0000*/ 	.byte	0x5f, 0x5f, 0x43, 0x55, 0x44, 0x41, 0x5f, 0x46, 0x54, 0x5a, 0x00
	.type		_$_str_$_2,@object
	.size		_$_str_$_2,(.L_1 - _$_str_$_2)
_$_str_$_2:
        /*000b*/ 	.byte	0x5f, 0x5f, 0x43, 0x55, 0x44, 0x41, 0x5f, 0x50, 0x52, 0x45, 0x43, 0x5f, 0x53, 0x51, 0x52, 0x54
        /*001b*/ 	.byte	0x00
.L_1:


//--------------------- .nv.constant0.triton_poi_fused__native_batch_norm_legit_no_training_relu_22 --------------------------
	.section	.nv.constant0.triton_poi_fused__native_batch_norm_legit_no_training_relu_22,"a",@progbits
	.sectionflags	@""
	.align	4
.nv.constant0.triton_poi_fused__native_batch_norm_legit_no_training_relu_22:
	.zero		580
